//
// Generated by NVIDIA NVVM Compiler
//
// Compiler Build ID: CL-36424714
// Cuda compilation tools, release 13.0, V13.0.88
// Based on NVVM 20.0.0
//

.version 9.0
.target sm_100
.address_size 64

	// .globl	_Z3dotPdS_S_
// _ZZ3dotPdS_S_E5cache has been demoted

.visible .entry _Z3dotPdS_S_(
	.param .u64 .ptr .align 1 _Z3dotPdS_S__param_0,
	.param .u64 .ptr .align 1 _Z3dotPdS_S__param_1,
	.param .u64 .ptr .align 1 _Z3dotPdS_S__param_2
)
{
	.reg .pred 	%p<7>;
	.reg .b32 	%r<18>;
	.reg .b64 	%rd<12>;
	.reg .b64 	%fd<15>;
	// demoted variable
	.shared .align 8 .b8 _ZZ3dotPdS_S_E5cache[2048];
	ld.param.u64 	%rd3, [_Z3dotPdS_S__param_0];
	ld.param.u64 	%rd4, [_Z3dotPdS_S__param_1];
	ld.param.u64 	%rd5, [_Z3dotPdS_S__param_2];
	mov.u32 	%r1, %tid.x;
	mov.u32 	%r17, %ntid.x;
	mov.u32 	%r3, %ctaid.x;
	mad.lo.s32 	%r16, %r17, %r3, %r1;
	setp.gt.s32 	%p1, %r16, 2;
	mov.f64 	%fd14, 0d0000000000000000;
	@%p1 bra 	$L__BB0_3;
	mov.u32 	%r11, %nctaid.x;
	mul.lo.s32 	%r5, %r17, %r11;
	cvta.to.global.u64 	%rd1, %rd3;
	cvta.to.global.u64 	%rd2, %rd4;
	mov.f64 	%fd14, 0d0000000000000000;
$L__BB0_2:
	mul.wide.s32 	%rd6, %r16, 8;
	add.s64 	%rd7, %rd1, %rd6;
	ld.global.f64 	%fd6, [%rd7];
	add.s64 	%rd8, %rd2, %rd6;
	ld.global.f64 	%fd7, [%rd8];
	add.f64 	%fd8, %fd6, %fd7;
	add.f64 	%fd14, %fd14, %fd8;
	add.s32 	%r16, %r16, %r5;
	setp.lt.s32 	%p2, %r16, 3;
	@%p2 bra 	$L__BB0_2;
$L__BB0_3:
	shl.b32 	%r12, %r1, 3;
	mov.u32 	%r13, _ZZ3dotPdS_S_E5cache;
	add.s32 	%r8, %r13, %r12;
	st.shared.f64 	[%r8], %fd14;
	bar.sync 	0;
	setp.lt.u32 	%p3, %r17, 2;
	@%p3 bra 	$L__BB0_7;
$L__BB0_4:
	shr.u32 	%r10, %r17, 1;
	setp.ge.u32 	%p4, %r1, %r10;
	@%p4 bra 	$L__BB0_6;
	shl.b32 	%r14, %r10, 3;
	add.s32 	%r15, %r8, %r14;
	ld.shared.f64 	%fd9, [%r15];
	ld.shared.f64 	%fd10, [%r8];
	add.f64 	%fd11, %fd9, %fd10;
	st.shared.f64 	[%r8], %fd11;
$L__BB0_6:
	bar.sync 	0;
	setp.gt.u32 	%p5, %r17, 3;
	mov.u32 	%r17, %r10;
	@%p5 bra 	$L__BB0_4;
$L__BB0_7:
	setp.ne.s32 	%p6, %r1, 0;
	@%p6 bra 	$L__BB0_9;
	ld.shared.f64 	%fd12, [_ZZ3dotPdS_S_E5cache];
	cvta.to.global.u64 	%rd9, %rd5;
	mul.wide.u32 	%rd10, %r3, 8;
	add.s64 	%rd11, %rd9, %rd10;
	st.global.f64 	[%rd11], %fd12;
$L__BB0_9:
	ret;

}


// ===== COMPILED SASS (sm_100) =====

	.target	sm_100

	.elftype	@"ET_EXEC"


//--------------------- .note.nv.tkinfo           --------------------------
	.section	.note.nv.tkinfo,"",@"SHT_NOTE"
	.sectionflags	@"SHF_NOTE_NV_TKINFO"
	.tkinfo
        /*0018*/ 	.word	0x00000002
        /*0030*/ 	.string	""
        /*0030*/ 	.string	"ptxas"
        /*0030*/ 	.string	"Cuda compilation tools, release 13.0, V13.0.88"
        /*0030*/ 	.string	"Build cuda_13.0.r13.0/compiler.36424714_0"
        /*0030*/ 	.string	"-arch sm_100 -m 64 "



//--------------------- .note.nv.cuinfo           --------------------------
	.section	.note.nv.cuinfo,"",@"SHT_NOTE"
	.sectionflags	@"SHF_NOTE_NV_CUINFO"
        /*0018*/ 	.short	0x0002
        /*001a*/ 	.short	0x0064
        /*001c*/ 	.short	0x0082
	.zero		2


//--------------------- .nv.info                  --------------------------
	.section	.nv.info,"",@"SHT_CUDA_INFO"
	.align	4


	//----- nvinfo : EIATTR_REGCOUNT
	.align		4
        /*0000*/ 	.byte	0x04, 0x2f
        /*0002*/ 	.short	(.L_1 - .L_0)
	.align		4
.L_0:
        /*0004*/ 	.word	index@(_Z3dotPdS_S_)
        /*0008*/ 	.word	0x00000014


	//----- nvinfo : EIATTR_FRAME_SIZE
	.align		4
.L_1:
        /*000c*/ 	.byte	0x04, 0x11
        /*000e*/ 	.short	(.L_3 - .L_2)
	.align		4
.L_2:
        /*0010*/ 	.word	index@(_Z3dotPdS_S_)
        /*0014*/ 	.word	0x00000000


	//----- nvinfo : EIATTR_MIN_STACK_SIZE
	.align		4
.L_3:
        /*0018*/ 	.byte	0x04, 0x12
        /*001a*/ 	.short	(.L_5 - .L_4)
	.align		4
.L_4:
        /*001c*/ 	.word	index@(_Z3dotPdS_S_)
        /*0020*/ 	.word	0x00000000
.L_5:


//--------------------- .nv.compat                --------------------------
	.section	.nv.compat,"",@"SHT_CUDA_COMPAT_INFO"
	.align	4
        /*0000*/ 	.byte	0x02, 0x09, 0x00, 0x00, 0x02, 0x02, 0x01, 0x00, 0x02, 0x05, 0x05, 0x00, 0x03, 0x07, 0x01, 0x01
        /*0010*/ 	.byte	0x02, 0x03, 0x00, 0x00, 0x02, 0x06, 0x01, 0x00, 0x04, 0x0b, 0x08, 0x00, 0x01, 0x00, 0x00, 0x00
        /*0020*/ 	.byte	0x00, 0x00, 0x00, 0x00


//--------------------- .nv.info._Z3dotPdS_S_     --------------------------
	.section	.nv.info._Z3dotPdS_S_,"",@"SHT_CUDA_INFO"
	.sectionflags	@""
	.align	4


	//----- nvinfo : EIATTR_CUDA_API_VERSION
	.align		4
        /*0000*/ 	.byte	0x04, 0x37
        /*0002*/ 	.short	(.L_7 - .L_6)
.L_6:
        /*0004*/ 	.word	0x00000082


	//----- nvinfo : EIATTR_KPARAM_INFO
	.align		4
.L_7:
        /*0008*/ 	.byte	0x04, 0x17
        /*000a*/ 	.short	(.L_9 - .L_8)
.L_8:
        /*000c*/ 	.word	0x00000000
        /*0010*/ 	.short	0x0002
        /*0012*/ 	.short	0x0010
        /*0014*/ 	.byte	0x00, 0xf5, 0x21, 0x00


	//----- nvinfo : EIATTR_KPARAM_INFO
	.align		4
.L_9:
        /*0018*/ 	.byte	0x04, 0x17
        /*001a*/ 	.short	(.L_11 - .L_10)
.L_10:
        /*001c*/ 	.word	0x00000000
        /*0020*/ 	.short	0x0001
        /*0022*/ 	.short	0x0008
        /*0024*/ 	.byte	0x00, 0xf5, 0x21, 0x00


	//----- nvinfo : EIATTR_KPARAM_INFO
	.align		4
.L_11:
        /*0028*/ 	.byte	0x04, 0x17
        /*002a*/ 	.short	(.L_13 - .L_12)
.L_12:
        /*002c*/ 	.word	0x00000000
        /*0030*/ 	.short	0x0000
        /*0032*/ 	.short	0x0000
        /*0034*/ 	.byte	0x00, 0xf5, 0x21, 0x00


	//----- nvinfo : EIATTR_SPARSE_MMA_MASK
	.align		4
.L_13:
        /*0038*/ 	.byte	0x03, 0x50
        /*003a*/ 	.short	0x0000


	//----- nvinfo : EIATTR_MAXREG_COUNT
	.align		4
        /*003c*/ 	.byte	0x03, 0x1b
        /*003e*/ 	.short	0x00ff


	//----- nvinfo : EIATTR_NUM_BARRIERS
	.align		4
        /*0040*/ 	.byte	0x02, 0x4c
        /*0042*/ 	.byte	0x01
	.zero		1


	//----- nvinfo : EIATTR_MERCURY_ISA_VERSION
	.align		4
        /*0044*/ 	.byte	0x03, 0x5f
        /*0046*/ 	.short	0x0101


	//----- nvinfo : EIATTR_VRC_CTA_INIT_COUNT
	.align		4
        /*0048*/ 	.byte	0x02, 0x4a
	.zero		1
	.zero		1


	//----- nvinfo : EIATTR_EXIT_INSTR_OFFSETS
	.align		4
        /*004c*/ 	.byte	0x04, 0x1c
        /*004e*/ 	.short	(.L_15 - .L_14)


	//   ....[0]....
.L_14:
        /*0050*/ 	.word	0x000002f0


	//   ....[1]....
        /*0054*/ 	.word	0x00000370


	//----- nvinfo : EIATTR_CRS_STACK_SIZE
	.align		4
.L_15:
        /*0058*/ 	.byte	0x04, 0x1e
        /*005a*/ 	.short	(.L_17 - .L_16)
.L_16:
        /*005c*/ 	.word	0x00000000


	//----- nvinfo : EIATTR_CBANK_PARAM_SIZE
	.align		4
.L_17:
        /*0060*/ 	.byte	0x03, 0x19
        /*0062*/ 	.short	0x0018


	//----- nvinfo : EIATTR_PARAM_CBANK
	.align		4
        /*0064*/ 	.byte	0x04, 0x0a
        /*0066*/ 	.short	(.L_19 - .L_18)
	.align		4
.L_18:
        /*0068*/ 	.word	index@(.nv.constant0._Z3dotPdS_S_)
        /*006c*/ 	.short	0x0380
        /*006e*/ 	.short	0x0018


	//----- nvinfo : EIATTR_SW_WAR
	.align		4
.L_19:
        /*0070*/ 	.byte	0x04, 0x36
        /*0072*/ 	.short	(.L_21 - .L_20)
.L_20:
        /*0074*/ 	.word	0x00000008
.L_21:


//--------------------- .nv.callgraph             --------------------------
	.section	.nv.callgraph,"",@"SHT_CUDA_CALLGRAPH"
	.align	4
	.sectionentsize	8
	.align		4
        /*0000*/ 	.word	0x00000000
	.align		4
        /*0004*/ 	.word	0xffffffff
	.align		4
        /*0008*/ 	.word	0x00000000
	.align		4
        /*000c*/ 	.word	0xfffffffe
	.align		4
        /*0010*/ 	.word	0x00000000
	.align		4
        /*0014*/ 	.word	0xfffffffd
	.align		4
        /*0018*/ 	.word	0x00000000
	.align		4
        /*001c*/ 	.word	0xfffffffc


//--------------------- .text._Z3dotPdS_S_        --------------------------
	.section	.text._Z3dotPdS_S_,"ax",@progbits
	.align	128
        .global         _Z3dotPdS_S_
        .type           _Z3dotPdS_S_,@function
        .size           _Z3dotPdS_S_,(.L_x_6 - _Z3dotPdS_S_)
        .other          _Z3dotPdS_S_,@"STO_CUDA_ENTRY STV_DEFAULT"
_Z3dotPdS_S_:
.text._Z3dotPdS_S_:
[----:B------:R-:W-:Y:S01]  /*0000*/  LDC R1, c[0x0][0x37c] ;  /* 0x0000df00ff017b82 */ /* 0x000fe20000000800 */
[----:B------:R-:W0:Y:S01]  /*0010*/  S2R R3, SR_TID.X ;  /* 0x0000000000037919 */ /* 0x000e220000002100 */
[----:B------:R-:W1:Y:S01]  /*0020*/  LDCU UR4, c[0x0][0x360] ;  /* 0x00006c00ff0477ac */ /* 0x000e620008000800 */
[----:B------:R-:W-:Y:S01]  /*0030*/  BSSY.RECONVERGENT B0, `(.L_x_0) ;  /* 0x0000017000007945 */ /* 0x000fe20003800200 */
[----:B------:R-:W-:Y:S01]  /*0040*/  CS2R R4, SRZ ;  /* 0x0000000000047805 */ /* 0x000fe2000001ff00 */
[----:B------:R-:W0:Y:S01]  /*0050*/  S2R R0, SR_CTAID.X ;  /* 0x0000000000007919 */ /* 0x000e220000002500 */
[----:B------:R-:W2:Y:S01]  /*0060*/  LDCU.64 UR6, c[0x0][0x358] ;  /* 0x00006b00ff0677ac */ /* 0x000ea20008000a00 */
[----:B-1----:R-:W-:Y:S02]  /*0070*/  IMAD.U32 R2, RZ, RZ, UR4 ;  /* 0x00000004ff027e24 */ /* 0x002fe4000f8e00ff */
[----:B0-----:R-:W-:-:S05]  /*0080*/  IMAD R6, R0, UR4, R3 ;  /* 0x0000000400067c24 */ /* 0x001fca000f8e0203 */
[----:B------:R-:W-:-:S13]  /*0090*/  ISETP.GT.AND P0, PT, R6, 0x2, PT ;  /* 0x000000020600780c */ /* 0x000fda0003f04270 */
[----:B--2---:R-:W-:Y:S05]  /*00a0*/  @P0 BRA `(.L_x_1) ;  /* 0x00000000003c0947 */ /* 0x004fea0003800000 */
[----:B------:R-:W0:Y:S01]  /*00b0*/  LDC.64 R12, c[0x0][0x380] ;  /* 0x0000e000ff0c7b82 */ /* 0x000e220000000a00 */
[----:B------:R-:W1:Y:S01]  /*00c0*/  LDCU UR4, c[0x0][0x370] ;  /* 0x00006e00ff0477ac */ /* 0x000e620008000800 */
[----:B------:R-:W-:Y:S01]  /*00d0*/  IMAD.MOV.U32 R17, RZ, RZ, R6 ;  /* 0x000000ffff117224 */ /* 0x000fe200078e0006 */
[----:B------:R-:W-:-:S05]  /*00e0*/  CS2R R4, SRZ ;  /* 0x0000000000047805 */ /* 0x000fca000001ff00 */
[----:B------:R-:W2:Y:S01]  /*00f0*/  LDC.64 R14, c[0x0][0x388] ;  /* 0x0000e200ff0e7b82 */ /* 0x000ea20000000a00 */
[----:B-1----:R-:W-:-:S07]  /*0100*/  IMAD R16, R2, UR4, RZ ;  /* 0x0000000402107c24 */ /* 0x002fce000f8e02ff */
.L_x_2:
[----:B0-----:R-:W-:-:S04]  /*0110*/  IMAD.WIDE R6, R17, 0x8, R12 ;  /* 0x0000000811067825 */ /* 0x001fc800078e020c */
[----:B--2---:R-:W-:Y:S02]  /*0120*/  IMAD.WIDE R8, R17, 0x8, R14 ;  /* 0x0000000811087825 */ /* 0x004fe400078e020e */
[----:B------:R-:W2:Y:S04]  /*0130*/  LDG.E.64 R6, desc[UR6][R6.64] ;  /* 0x0000000606067981 */ /* 0x000ea8000c1e1b00 */
[----:B------:R-:W2:Y:S01]  /*0140*/  LDG.E.64 R8, desc[UR6][R8.64] ;  /* 0x0000000608087981 */ /* 0x000ea2000c1e1b00 */
[----:B------:R-:W-:-:S05]  /*0150*/  IMAD.IADD R17, R16, 0x1, R17 ;  /* 0x0000000110117824 */ /* 0x000fca00078e0211 */
[----:B------:R-:W-:Y:S01]  /*0160*/  ISETP.GE.AND P0, PT, R17, 0x3, PT ;  /* 0x000000031100780c */ /* 0x000fe20003f06270 */
[----:B--2---:R-:W-:-:S08]  /*0170*/  DADD R10, R6, R8 ;  /* 0x00000000060a7229 */ /* 0x004fd00000000008 */
[----:B------:R-:W-:-:S04]  /*0180*/  DADD R4, R10, R4 ;  /* 0x000000000a047229 */ /* 0x000fc80000000004 */
[----:B------:R-:W-:Y:S07]  /*0190*/  @!P0 BRA `(.L_x_2) ;  /* 0xfffffffc00dc8947 */ /* 0x000fee000383ffff */
.L_x_1:
[----:B------:R-:W-:Y:S05]  /*01a0*/  BSYNC.RECONVERGENT B0 ;  /* 0x0000000000007941 */ /* 0x000fea0003800200 */
.L_x_0:
[----:B------:R-:W0:Y:S01]  /*01b0*/  S2UR UR5, SR_CgaCtaId ;  /* 0x00000000000579c3 */ /* 0x000e220000008800 */
[----:B------:R-:W-:Y:S01]  /*01c0*/  UMOV UR4, 0x400 ;  /* 0x0000040000047882 */ /* 0x000fe20000000000 */
[----:B------:R-:W-:Y:S02]  /*01d0*/  ISETP.GE.U32.AND P1, PT, R2, 0x2, PT ;  /* 0x000000020200780c */ /* 0x000fe40003f26070 */
[----:B------:R-:W-:Y:S01]  /*01e0*/  ISETP.NE.AND P0, PT, R3, RZ, PT ;  /* 0x000000ff0300720c */ /* 0x000fe20003f05270 */
[----:B0-----:R-:W-:-:S06]  /*01f0*/  ULEA UR4, UR5, UR4, 0x18 ;  /* 0x0000000405047291 */ /* 0x001fcc000f8ec0ff */
[----:B------:R-:W-:-:S05]  /*0200*/  LEA R9, R3, UR4, 0x3 ;  /* 0x0000000403097c11 */ /* 0x000fca000f8e18ff */
[----:B------:R0:W-:Y:S01]  /*0210*/  STS.64 [R9], R4 ;  /* 0x0000000409007388 */ /* 0x0001e20000000a00 */
[----:B------:R-:W-:Y:S06]  /*0220*/  BAR.SYNC.DEFER_BLOCKING 0x0 ;  /* 0x0000000000007b1d */ /* 0x000fec0000010000 */
[----:B------:R-:W-:Y:S05]  /*0230*/  @!P1 BRA `(.L_x_3) ;  /* 0x00000000002c9947 */ /* 0x000fea0003800000 */
.L_x_4:
[----:B------:R-:W-:-:S04]  /*0240*/  SHF.R.U32.HI R10, RZ, 0x1, R2 ;  /* 0x00000001ff0a7819 */ /* 0x000fc80000011602 */
[----:B------:R-:W-:-:S13]  /*0250*/  ISETP.GE.U32.AND P1, PT, R3, R10, PT ;  /* 0x0000000a0300720c */ /* 0x000fda0003f26070 */
[----:B------:R-:W-:Y:S01]  /*0260*/  @!P1 IMAD R8, R10, 0x8, R9 ;  /* 0x000000080a089824 */ /* 0x000fe200078e0209 */
[----:B------:R-:W-:Y:S04]  /*0270*/  @!P1 LDS.64 R6, [R9] ;  /* 0x0000000009069984 */ /* 0x000fe80000000a00 */
[----:B0-----:R-:W0:Y:S02]  /*0280*/  @!P1 LDS.64 R4, [R8] ;  /* 0x0000000008049984 */ /* 0x001e240000000a00 */
[----:B0-----:R-:W-:-:S07]  /*0290*/  @!P1 DADD R4, R4, R6 ;  /* 0x0000000004049229 */ /* 0x001fce0000000006 */
[----:B------:R1:W-:Y:S01]  /*02a0*/  @!P1 STS.64 [R9], R4 ;  /* 0x0000000409009388 */ /* 0x0003e20000000a00 */
[----:B------:R-:W-:Y:S01]  /*02b0*/  BAR.SYNC.DEFER_BLOCKING 0x0 ;  /* 0x0000000000007b1d */ /* 0x000fe20000010000 */
[----:B------:R-:W-:Y:S01]  /*02c0*/  ISETP.GT.U32.AND P1, PT, R2, 0x3, PT ;  /* 0x000000030200780c */ /* 0x000fe20003f24070 */
[----:B------:R-:W-:-:S12]  /*02d0*/  IMAD.MOV.U32 R2, RZ, RZ, R10 ;  /* 0x000000ffff027224 */ /* 0x000fd800078e000a */
[----:B-1----:R-:W-:Y:S05]  /*02e0*/  @P1 BRA `(.L_x_4) ;  /* 0xfffffffc00d41947 */ /* 0x002fea000383ffff */
.L_x_3:
[----:B------:R-:W-:Y:S05]  /*02f0*/  @P0 EXIT ;  /* 0x000000000000094d */ /* 0x000fea0003800000 */
[----:B------:R-:W1:Y:S01]  /*0300*/  S2UR UR5, SR_CgaCtaId ;  /* 0x00000000000579c3 */ /* 0x000e620000008800 */
[----:B------:R-:W-:-:S07]  /*0310*/  UMOV UR4, 0x400 ;  /* 0x0000040000047882 */ /* 0x000fce0000000000 */
[----:B0-----:R-:W0:Y:S01]  /*0320*/  LDC.64 R4, c[0x0][0x390] ;  /* 0x0000e400ff047b82 */ /* 0x001e220000000a00 */
[----:B-1----:R-:W-:Y:S01]  /*0330*/  ULEA UR4, UR5, UR4, 0x18 ;  /* 0x0000000405047291 */ /* 0x002fe2000f8ec0ff */
[----:B0-----:R-:W-:-:S08]  /*0340*/  IMAD.WIDE.U32 R4, R0, 0x8, R4 ;  /* 0x0000000800047825 */ /* 0x001fd000078e0004 */
[----:B------:R-:W0:Y:S04]  /*0350*/  LDS.64 R2, [UR4] ;  /* 0x00000004ff027984 */ /* 0x000e280008000a00 */
[----:B0-----:R-:W-:Y:S01]  /*0360*/  STG.E.64 desc[UR6][R4.64], R2 ;  /* 0x0000000204007986 */ /* 0x001fe2000c101b06 */
[----:B------:R-:W-:Y:S05]  /*0370*/  EXIT ;  /* 0x000000000000794d */ /* 0x000fea0003800000 */
.L_x_5:
[----:B------:R-:W-:-:S00]  /*0380*/  BRA `(.L_x_5) ;  /* 0xfffffffc00fc7947 */ /* 0x000fc0000383ffff */
[----:B------:R-:W-:-:S00]  /*0390*/  NOP ;  /* 0x0000000000007918 */ /* 0x000fc00000000000 */
        /* <DEDUP_REMOVED lines=14> */
.L_x_6:


//--------------------- .nv.shared._Z3dotPdS_S_   --------------------------
	.section	.nv.shared._Z3dotPdS_S_,"aw",@nobits
	.sectionflags	@""
	.align	8
.nv.shared._Z3dotPdS_S_:
	.zero		3072


//--------------------- .nv.shared.reserved.0     --------------------------
	.section	.nv.shared.reserved.0,"aw",@nobits
	.weak		__nv_reservedSMEM_offset_0_alias
	.size		__nv_reservedSMEM_offset_0_alias, 0, 64
	.other		__nv_reservedSMEM_offset_0_alias,@"STO_CUDA_RESERVED_SHARED STV_DEFAULT"
__nv_reservedSMEM_offset_0_alias:
	.zero		0
	.zero		64


//--------------------- .nv.constant0._Z3dotPdS_S_ --------------------------
	.section	.nv.constant0._Z3dotPdS_S_,"a",@progbits
	.sectionflags	@""
	.align	4
.nv.constant0._Z3dotPdS_S_:
	.zero		920


//--------------------- SYMBOLS --------------------------

	.type		.nv.reservedSmem.offset0,@object
	.size		.nv.reservedSmem.offset0,0x4
	.type		.nv.reservedSmem.cap,@object
	.size		.nv.reservedSmem.cap,0x4
